//
// Generated by NVIDIA NVVM Compiler
//
// Compiler Build ID: CL-36424714
// Cuda compilation tools, release 13.0, V13.0.88
// Based on NVVM 20.0.0
//

.version 9.0
.target sm_100
.address_size 64

	// .globl	_Z11CalculatePIPi

.visible .entry _Z11CalculatePIPi(
	.param .u64 .ptr .align 1 _Z11CalculatePIPi_param_0
)
{
	.reg .pred 	%p<2>;
	.reg .b32 	%r<4>;
	.reg .b64 	%rd<3>;
	.reg .b64 	%fd<7>;

	ld.param.u64 	%rd1, [_Z11CalculatePIPi_param_0];
	mov.u32 	%r1, %ctaid.x;
	cvt.rn.f64.u32 	%fd1, %r1;
	div.rn.f64 	%fd2, %fd1, 0d408F400000000000;
	mov.u32 	%r2, %tid.x;
	cvt.rn.f64.u32 	%fd3, %r2;
	div.rn.f64 	%fd4, %fd3, 0d408F400000000000;
	mul.f64 	%fd5, %fd4, %fd4;
	fma.rn.f64 	%fd6, %fd2, %fd2, %fd5;
	setp.gtu.f64 	%p1, %fd6, 0d3FF0000000000000;
	@%p1 bra 	$L__BB0_2;
	cvta.to.global.u64 	%rd2, %rd1;
	atom.global.add.u32 	%r3, [%rd2], 1;
$L__BB0_2:
	ret;

}


// ===== COMPILED SASS (sm_100) =====

	.target	sm_100

	.elftype	@"ET_EXEC"


//--------------------- .note.nv.tkinfo           --------------------------
	.section	.note.nv.tkinfo,"",@"SHT_NOTE"
	.sectionflags	@"SHF_NOTE_NV_TKINFO"
	.tkinfo
        /*0018*/ 	.word	0x00000002
        /*0030*/ 	.string	""
        /*0030*/ 	.string	"ptxas"
        /*0030*/ 	.string	"Cuda compilation tools, release 13.0, V13.0.88"
        /*0030*/ 	.string	"Build cuda_13.0.r13.0/compiler.36424714_0"
        /*0030*/ 	.string	"-arch sm_100 -m 64 "



//--------------------- .note.nv.cuinfo           --------------------------
	.section	.note.nv.cuinfo,"",@"SHT_NOTE"
	.sectionflags	@"SHF_NOTE_NV_CUINFO"
        /*0018*/ 	.short	0x0002
        /*001a*/ 	.short	0x0064
        /*001c*/ 	.short	0x0082
	.zero		2


//--------------------- .nv.info                  --------------------------
	.section	.nv.info,"",@"SHT_CUDA_INFO"
	.align	4


	//----- nvinfo : EIATTR_REGCOUNT
	.align		4
        /*0000*/ 	.byte	0x04, 0x2f
        /*0002*/ 	.short	(.L_1 - .L_0)
	.align		4
.L_0:
        /*0004*/ 	.word	index@(_Z11CalculatePIPi)
        /*0008*/ 	.word	0x0000001a


	//----- nvinfo : EIATTR_FRAME_SIZE
	.align		4
.L_1:
        /*000c*/ 	.byte	0x04, 0x11
        /*000e*/ 	.short	(.L_3 - .L_2)
	.align		4
.L_2:
        /*0010*/ 	.word	index@($__internal_0_$__cuda_sm20_div_rn_f64_full)
        /*0014*/ 	.word	0x00000000


	//----- nvinfo : EIATTR_FRAME_SIZE
	.align		4
.L_3:
        /*0018*/ 	.byte	0x04, 0x11
        /*001a*/ 	.short	(.L_5 - .L_4)
	.align		4
.L_4:
        /*001c*/ 	.word	index@(_Z11CalculatePIPi)
        /*0020*/ 	.word	0x00000000


	//----- nvinfo : EIATTR_MIN_STACK_SIZE
	.align		4
.L_5:
        /*0024*/ 	.byte	0x04, 0x12
        /*0026*/ 	.short	(.L_7 - .L_6)
	.align		4
.L_6:
        /*0028*/ 	.word	index@(_Z11CalculatePIPi)
        /*002c*/ 	.word	0x00000000
.L_7:


//--------------------- .nv.compat                --------------------------
	.section	.nv.compat,"",@"SHT_CUDA_COMPAT_INFO"
	.align	4
        /*0000*/ 	.byte	0x02, 0x09, 0x00, 0x00, 0x02, 0x02, 0x01, 0x00, 0x02, 0x05, 0x05, 0x00, 0x03, 0x07, 0x01, 0x01
        /*0010*/ 	.byte	0x02, 0x03, 0x00, 0x00, 0x02, 0x06, 0x01, 0x00, 0x04, 0x0b, 0x08, 0x00, 0x01, 0x00, 0x00, 0x00
        /*0020*/ 	.byte	0x00, 0x00, 0x00, 0x00


//--------------------- .nv.info._Z11CalculatePIPi --------------------------
	.section	.nv.info._Z11CalculatePIPi,"",@"SHT_CUDA_INFO"
	.sectionflags	@""
	.align	4


	//----- nvinfo : EIATTR_CUDA_API_VERSION
	.align		4
        /*0000*/ 	.byte	0x04, 0x37
        /*0002*/ 	.short	(.L_9 - .L_8)
.L_8:
        /*0004*/ 	.word	0x00000082


	//----- nvinfo : EIATTR_KPARAM_INFO
	.align		4
.L_9:
        /*0008*/ 	.byte	0x04, 0x17
        /*000a*/ 	.short	(.L_11 - .L_10)
.L_10:
        /*000c*/ 	.word	0x00000000
        /*0010*/ 	.short	0x0000
        /*0012*/ 	.short	0x0000
        /*0014*/ 	.byte	0x00, 0xf5, 0x21, 0x00


	//----- nvinfo : EIATTR_SPARSE_MMA_MASK
	.align		4
.L_11:
        /*0018*/ 	.byte	0x03, 0x50
        /*001a*/ 	.short	0x0000


	//----- nvinfo : EIATTR_MAXREG_COUNT
	.align		4
        /*001c*/ 	.byte	0x03, 0x1b
        /*001e*/ 	.short	0x00ff


	//----- nvinfo : EIATTR_MERCURY_ISA_VERSION
	.align		4
        /*0020*/ 	.byte	0x03, 0x5f
        /*0022*/ 	.short	0x0101


	//----- nvinfo : EIATTR_INT_WARP_WIDE_INSTR_OFFSETS
	.align		4
        /*0024*/ 	.byte	0x04, 0x31
        /*0026*/ 	.short	(.L_13 - .L_12)


	//   ....[0]....
.L_12:
        /*0028*/ 	.word	0x000003b0


	//----- nvinfo : EIATTR_VRC_CTA_INIT_COUNT
	.align		4
.L_13:
        /*002c*/ 	.byte	0x02, 0x4a
	.zero		1
	.zero		1


	//----- nvinfo : EIATTR_EXIT_INSTR_OFFSETS
	.align		4
        /*0030*/ 	.byte	0x04, 0x1c
        /*0032*/ 	.short	(.L_15 - .L_14)


	//   ....[0]....
.L_14:
        /*0034*/ 	.word	0x00000380


	//   ....[1]....
        /*0038*/ 	.word	0x00000410


	//----- nvinfo : EIATTR_CRS_STACK_SIZE
	.align		4
.L_15:
        /*003c*/ 	.byte	0x04, 0x1e
        /*003e*/ 	.short	(.L_17 - .L_16)
.L_16:
        /*0040*/ 	.word	0x00000000


	//----- nvinfo : EIATTR_CBANK_PARAM_SIZE
	.align		4
.L_17:
        /*0044*/ 	.byte	0x03, 0x19
        /*0046*/ 	.short	0x0008


	//----- nvinfo : EIATTR_PARAM_CBANK
	.align		4
        /*0048*/ 	.byte	0x04, 0x0a
        /*004a*/ 	.short	(.L_19 - .L_18)
	.align		4
.L_18:
        /*004c*/ 	.word	index@(.nv.constant0._Z11CalculatePIPi)
        /*0050*/ 	.short	0x0380
        /*0052*/ 	.short	0x0008


	//----- nvinfo : EIATTR_SW_WAR
	.align		4
.L_19:
        /*0054*/ 	.byte	0x04, 0x36
        /*0056*/ 	.short	(.L_21 - .L_20)
.L_20:
        /*0058*/ 	.word	0x00000008
.L_21:


//--------------------- .nv.callgraph             --------------------------
	.section	.nv.callgraph,"",@"SHT_CUDA_CALLGRAPH"
	.align	4
	.sectionentsize	8
	.align		4
        /*0000*/ 	.word	0x00000000
	.align		4
        /*0004*/ 	.word	0xffffffff
	.align		4
        /*0008*/ 	.word	0x00000000
	.align		4
        /*000c*/ 	.word	0xfffffffe
	.align		4
        /*0010*/ 	.word	0x00000000
	.align		4
        /*0014*/ 	.word	0xfffffffd
	.align		4
        /*0018*/ 	.word	0x00000000
	.align		4
        /*001c*/ 	.word	0xfffffffc


//--------------------- .text._Z11CalculatePIPi   --------------------------
	.section	.text._Z11CalculatePIPi,"ax",@progbits
	.align	128
        .global         _Z11CalculatePIPi
        .type           _Z11CalculatePIPi,@function
        .size           _Z11CalculatePIPi,(.L_x_9 - _Z11CalculatePIPi)
        .other          _Z11CalculatePIPi,@"STO_CUDA_ENTRY STV_DEFAULT"
_Z11CalculatePIPi:
.text._Z11CalculatePIPi:
[----:B------:R-:W-:Y:S01]  /*0000*/  LDC R1, c[0x0][0x37c] ;  /* 0x0000df00ff017b82 */ /* 0x000fe20000000800 */
[----:B------:R-:W0:Y:S01]  /*0010*/  MUFU.RCP64H R3, 1000 ;  /* 0x408f400000037908 */ /* 0x000e220000001800 */
[----:B------:R-:W-:-:S06]  /*0020*/  IMAD.MOV.U32 R6, RZ, RZ, 0x0 ;  /* 0x00000000ff067424 */ /* 0x000fcc00078e00ff */
[----:B------:R-:W1:Y:S01]  /*0030*/  S2UR UR4, SR_CTAID.X ;  /* 0x00000000000479c3 */ /* 0x000e620000002500 */
[----:B------:R-:W-:Y:S02]  /*0040*/  IMAD.MOV.U32 R7, RZ, RZ, 0x408f4000 ;  /* 0x408f4000ff077424 */ /* 0x000fe400078e00ff */
[----:B------:R-:W-:-:S06]  /*0050*/  IMAD.MOV.U32 R2, RZ, RZ, 0x1 ;  /* 0x00000001ff027424 */ /* 0x000fcc00078e00ff */
[----:B0-----:R-:W-:-:S08]  /*0060*/  DFMA R4, R2, -R6, 1 ;  /* 0x3ff000000204742b */ /* 0x001fd00000000806 */
[----:B------:R-:W-:-:S08]  /*0070*/  DFMA R4, R4, R4, R4 ;  /* 0x000000040404722b */ /* 0x000fd00000000004 */
[----:B------:R-:W-:Y:S02]  /*0080*/  DFMA R2, R2, R4, R2 ;  /* 0x000000040202722b */ /* 0x000fe40000000002 */
[----:B-1----:R-:W0:Y:S01]  /*0090*/  I2F.F64.U32 R4, UR4 ;  /* 0x0000000400047d12 */ /* 0x002e220008201800 */
[----:B------:R-:W-:-:S05]  /*00a0*/  UMOV UR4, URZ ;  /* 0x000000ff00047c82 */ /* 0x000fca0008000000 */
[----:B------:R-:W-:-:S08]  /*00b0*/  DFMA R6, R2, -R6, 1 ;  /* 0x3ff000000206742b */ /* 0x000fd00000000806 */
[----:B------:R-:W-:Y:S01]  /*00c0*/  DFMA R2, R2, R6, R2 ;  /* 0x000000060202722b */ /* 0x000fe20000000002 */
[----:B0-----:R-:W-:-:S07]  /*00d0*/  FSETP.GEU.AND P1, PT, |R5|, 6.5827683646048100446e-37, PT ;  /* 0x036000000500780b */ /* 0x001fce0003f2e200 */
[----:B------:R-:W-:-:S08]  /*00e0*/  DMUL R6, R4, R2 ;  /* 0x0000000204067228 */ /* 0x000fd00000000000 */
[----:B------:R-:W-:-:S08]  /*00f0*/  DFMA R8, R6, -1000, R4 ;  /* 0xc08f40000608782b */ /* 0x000fd00000000004 */
[----:B------:R-:W-:Y:S01]  /*0100*/  DFMA R2, R2, R8, R6 ;  /* 0x000000080202722b */ /* 0x000fe20000000006 */
[----:B------:R-:W-:-:S09]  /*0110*/  IMAD.MOV.U32 R9, RZ, RZ, 0x408f4000 ;  /* 0x408f4000ff097424 */ /* 0x000fd200078e00ff */
[----:B------:R-:W-:-:S05]  /*0120*/  FFMA R0, RZ, 4.4765625, R3 ;  /* 0x408f4000ff007823 */ /* 0x000fca0000000003 */
[----:B------:R-:W-:-:S13]  /*0130*/  FSETP.GT.AND P0, PT, |R0|, 1.469367938527859385e-39, PT ;  /* 0x001000000000780b */ /* 0x000fda0003f04200 */
[----:B------:R-:W-:Y:S05]  /*0140*/  @P0 BRA P1, `(.L_x_0) ;  /* 0x0000000000180947 */ /* 0x000fea0000800000 */
[----:B------:R-:W-:Y:S01]  /*0150*/  IMAD.MOV.U32 R10, RZ, RZ, R4 ;  /* 0x000000ffff0a7224 */ /* 0x000fe200078e0004 */
[----:B------:R-:W-:Y:S01]  /*0160*/  MOV R0, 0x190 ;  /* 0x0000019000007802 */ /* 0x000fe20000000f00 */
[----:B------:R-:W-:-:S07]  /*0170*/  IMAD.MOV.U32 R11, RZ, RZ, R5 ;  /* 0x000000ffff0b7224 */ /* 0x000fce00078e0005 */
[----:B------:R-:W-:Y:S05]  /*0180*/  CALL.REL.NOINC `($__internal_0_$__cuda_sm20_div_rn_f64_full) ;  /* 0x0000000000a47944 */ /* 0x000fea0003c00000 */
[----:B------:R-:W-:Y:S02]  /*0190*/  IMAD.MOV.U32 R2, RZ, RZ, R12 ;  /* 0x000000ffff027224 */ /* 0x000fe400078e000c */
[----:B------:R-:W-:-:S07]  /*01a0*/  IMAD.MOV.U32 R3, RZ, RZ, R13 ;  /* 0x000000ffff037224 */ /* 0x000fce00078e000d */
.L_x_0:
[----:B------:R-:W0:Y:S01]  /*01b0*/  MUFU.RCP64H R5, 1000 ;  /* 0x408f400000057908 */ /* 0x000e220000001800 */
[----:B------:R-:W1:Y:S01]  /*01c0*/  S2R R8, SR_TID.X ;  /* 0x0000000000087919 */ /* 0x000e620000002100 */
[----:B------:R-:W-:Y:S01]  /*01d0*/  IMAD.MOV.U32 R6, RZ, RZ, 0x0 ;  /* 0x00000000ff067424 */ /* 0x000fe200078e00ff */
[----:B------:R-:W-:Y:S01]  /*01e0*/  BSSY.RECONVERGENT B0, `(.L_x_1) ;  /* 0x0000016000007945 */ /* 0x000fe20003800200 */
[----:B------:R-:W-:Y:S02]  /*01f0*/  IMAD.MOV.U32 R7, RZ, RZ, 0x408f4000 ;  /* 0x408f4000ff077424 */ /* 0x000fe400078e00ff */
[----:B------:R-:W-:-:S06]  /*0200*/  IMAD.MOV.U32 R4, RZ, RZ, 0x1 ;  /* 0x00000001ff047424 */ /* 0x000fcc00078e00ff */
[----:B0-----:R-:W-:-:S08]  /*0210*/  DFMA R10, R4, -R6, 1 ;  /* 0x3ff00000040a742b */ /* 0x001fd00000000806 */
[----:B------:R-:W-:-:S08]  /*0220*/  DFMA R10, R10, R10, R10 ;  /* 0x0000000a0a0a722b */ /* 0x000fd0000000000a */
[----:B------:R-:W-:-:S08]  /*0230*/  DFMA R10, R4, R10, R4 ;  /* 0x0000000a040a722b */ /* 0x000fd00000000004 */
[C---:B------:R-:W-:Y:S01]  /*0240*/  DFMA R4, R10.reuse, -R6, 1 ;  /* 0x3ff000000a04742b */ /* 0x040fe20000000806 */
[----:B-1----:R-:W0:Y:S07]  /*0250*/  I2F.F64.U32 R6, R8 ;  /* 0x0000000800067312 */ /* 0x002e2e0000201800 */
[----:B------:R-:W-:-:S08]  /*0260*/  DFMA R12, R10, R4, R10 ;  /* 0x000000040a0c722b */ /* 0x000fd0000000000a */
[----:B0-----:R-:W-:Y:S01]  /*0270*/  DMUL R4, R12, R6 ;  /* 0x000000060c047228 */ /* 0x001fe20000000000 */
[----:B------:R-:W-:-:S07]  /*0280*/  FSETP.GEU.AND P1, PT, |R7|, 6.5827683646048100446e-37, PT ;  /* 0x036000000700780b */ /* 0x000fce0003f2e200 */
[----:B------:R-:W-:-:S08]  /*0290*/  DFMA R10, R4, -1000, R6 ;  /* 0xc08f4000040a782b */ /* 0x000fd00000000006 */
[----:B------:R-:W-:-:S10]  /*02a0*/  DFMA R4, R12, R10, R4 ;  /* 0x0000000a0c04722b */ /* 0x000fd40000000004 */
        /* <DEDUP_REMOVED lines=9> */
.L_x_2:
[----:B------:R-:W-:Y:S05]  /*0340*/  BSYNC.RECONVERGENT B0 ;  /* 0x0000000000007941 */ /* 0x000fea0003800200 */
.L_x_1:
[----:B------:R-:W-:-:S08]  /*0350*/  DMUL R4, R4, R4 ;  /* 0x0000000404047228 */ /* 0x000fd00000000000 */
[----:B------:R-:W-:-:S08]  /*0360*/  DFMA R4, R2, R2, R4 ;  /* 0x000000020204722b */ /* 0x000fd00000000004 */
[----:B------:R-:W-:-:S14]  /*0370*/  DSETP.GTU.AND P0, PT, R4, 1, PT ;  /* 0x3ff000000400742a */ /* 0x000fdc0003f0c000 */
[----:B------:R-:W-:Y:S05]  /*0380*/  @P0 EXIT ;  /* 0x000000000000094d */ /* 0x000fea0003800000 */
[----:B------:R-:W0:Y:S01]  /*0390*/  S2R R0, SR_LANEID ;  /* 0x0000000000007919 */ /* 0x000e220000000000 */
[----:B------:R-:W1:Y:S01]  /*03a0*/  LDC.64 R2, c[0x0][0x380] ;  /* 0x0000e000ff027b82 */ /* 0x000e620000000a00 */
[----:B------:R-:W-:Y:S01]  /*03b0*/  VOTEU.ANY UR6, UPT, PT ;  /* 0x0000000000067886 */ /* 0x000fe200038e0100 */
[----:B------:R-:W1:Y:S01]  /*03c0*/  LDCU.64 UR4, c[0x0][0x358] ;  /* 0x00006b00ff0477ac */ /* 0x000e620008000a00 */
[----:B------:R-:W1:Y:S01]  /*03d0*/  POPC R5, UR6 ;  /* 0x0000000600057d09 */ /* 0x000e620008000000 */
[----:B------:R-:W-:-:S06]  /*03e0*/  UFLO.U32 UR7, UR6 ;  /* 0x00000006000772bd */ /* 0x000fcc00080e0000 */
[----:B0-----:R-:W-:-:S13]  /*03f0*/  ISETP.EQ.U32.AND P0, PT, R0, UR7, PT ;  /* 0x0000000700007c0c */ /* 0x001fda000bf02070 */
[----:B-1----:R-:W-:Y:S01]  /*0400*/  @P0 REDG.E.ADD.STRONG.GPU desc[UR4][R2.64], R5 ;  /* 0x000000050200098e */ /* 0x002fe2000c12e104 */
[----:B------:R-:W-:Y:S05]  /*0410*/  EXIT ;  /* 0x000000000000794d */ /* 0x000fea0003800000 */
        .weak           $__internal_0_$__cuda_sm20_div_rn_f64_full
        .type           $__internal_0_$__cuda_sm20_div_rn_f64_full,@function
        .size           $__internal_0_$__cuda_sm20_div_rn_f64_full,(.L_x_9 - $__internal_0_$__cuda_sm20_div_rn_f64_full)
$__internal_0_$__cuda_sm20_div_rn_f64_full:
[C---:B------:R-:W-:Y:S01]  /*0420*/  FSETP.GEU.AND P0, PT, |R9|.reuse, 1.469367938527859385e-39, PT ;  /* 0x001000000900780b */ /* 0x040fe20003f0e200 */
[----:B------:R-:W-:Y:S01]  /*0430*/  IMAD.U32 R8, RZ, RZ, UR4 ;  /* 0x00000004ff087e24 */ /* 0x000fe2000f8e00ff */
[----:B------:R-:W-:Y:S01]  /*0440*/  LOP3.LUT R4, R9, 0x800fffff, RZ, 0xc0, !PT ;  /* 0x800fffff09047812 */ /* 0x000fe200078ec0ff */
[----:B------:R-:W-:Y:S01]  /*0450*/  IMAD.U32 R6, RZ, RZ, UR4 ;  /* 0x00000004ff067e24 */ /* 0x000fe2000f8e00ff */
[C---:B------:R-:W-:Y:S01]  /*0460*/  FSETP.GEU.AND P2, PT, |R11|.reuse, 1.469367938527859385e-39, PT ;  /* 0x001000000b00780b */ /* 0x040fe20003f4e200 */
[----:B------:R-:W-:Y:S01]  /*0470*/  IMAD.MOV.U32 R16, RZ, RZ, 0x1 ;  /* 0x00000001ff107424 */ /* 0x000fe200078e00ff */
[----:B------:R-:W-:Y:S01]  /*0480*/  LOP3.LUT R7, R4, 0x3ff00000, RZ, 0xfc, !PT ;  /* 0x3ff0000004077812 */ /* 0x000fe200078efcff */
[----:B------:R-:W-:Y:S01]  /*0490*/  BSSY.RECONVERGENT B1, `(.L_x_3) ;  /* 0x0000052000017945 */ /* 0x000fe20003800200 */
[----:B------:R-:W-:Y:S02]  /*04a0*/  LOP3.LUT R12, R11, 0x7ff00000, RZ, 0xc0, !PT ;  /* 0x7ff000000b0c7812 */ /* 0x000fe400078ec0ff */
[----:B------:R-:W-:-:S03]  /*04b0*/  LOP3.LUT R15, R9, 0x7ff00000, RZ, 0xc0, !PT ;  /* 0x7ff00000090f7812 */ /* 0x000fc600078ec0ff */
[----:B------:R-:W-:Y:S01]  /*04c0*/  @!P0 DMUL R6, R8, 8.98846567431157953865e+307 ;  /* 0x7fe0000008068828 */ /* 0x000fe20000000000 */
[----:B------:R-:W-:-:S03]  /*04d0*/  ISETP.GE.U32.AND P1, PT, R12, R15, PT ;  /* 0x0000000f0c00720c */ /* 0x000fc60003f26070 */
[----:B------:R-:W-:Y:S01]  /*04e0*/  @!P2 LOP3.LUT R13, R9, 0x7ff00000, RZ, 0xc0, !PT ;  /* 0x7ff00000090da812 */ /* 0x000fe200078ec0ff */
[----:B------:R-:W-:Y:S01]  /*04f0*/  @!P2 IMAD.MOV.U32 R18, RZ, RZ, RZ ;  /* 0x000000ffff12a224 */ /* 0x000fe200078e00ff */
[----:B------:R-:W0:Y:S02]  /*0500*/  MUFU.RCP64H R17, R7 ;  /* 0x0000000700117308 */ /* 0x000e240000001800 */
[----:B------:R-:W-:Y:S01]  /*0510*/  @!P2 ISETP.GE.U32.AND P3, PT, R12, R13, PT ;  /* 0x0000000d0c00a20c */ /* 0x000fe20003f66070 */
[----:B------:R-:W-:-:S05]  /*0520*/  IMAD.MOV.U32 R13, RZ, RZ, 0x1ca00000 ;  /* 0x1ca00000ff0d7424 */ /* 0x000fca00078e00ff */
[----:B------:R-:W-:-:S04]  /*0530*/  @!P2 SEL R19, R13, 0x63400000, !P3 ;  /* 0x634000000d13a807 */ /* 0x000fc80005800000 */
[----:B------:R-:W-:-:S04]  /*0540*/  @!P2 LOP3.LUT R19, R19, 0x80000000, R11, 0xf8, !PT ;  /* 0x800000001313a812 */ /* 0x000fc800078ef80b */
[----:B------:R-:W-:Y:S01]  /*0550*/  @!P2 LOP3.LUT R19, R19, 0x100000, RZ, 0xfc, !PT ;  /* 0x001000001313a812 */ /* 0x000fe200078efcff */
[----:B0-----:R-:W-:-:S08]  /*0560*/  DFMA R4, R16, -R6, 1 ;  /* 0x3ff000001004742b */ /* 0x001fd00000000806 */
[----:B------:R-:W-:-:S08]  /*0570*/  DFMA R4, R4, R4, R4 ;  /* 0x000000040404722b */ /* 0x000fd00000000004 */
[----:B------:R-:W-:Y:S01]  /*0580*/  DFMA R16, R16, R4, R16 ;  /* 0x000000041010722b */ /* 0x000fe20000000010 */
[----:B------:R-:W-:Y:S01]  /*0590*/  SEL R5, R13, 0x63400000, !P1 ;  /* 0x634000000d057807 */ /* 0x000fe20004800000 */
[----:B------:R-:W-:-:S03]  /*05a0*/  IMAD.MOV.U32 R4, RZ, RZ, R10 ;  /* 0x000000ffff047224 */ /* 0x000fc600078e000a */
[----:B------:R-:W-:-:S03]  /*05b0*/  LOP3.LUT R5, R5, 0x800fffff, R11, 0xf8, !PT ;  /* 0x800fffff05057812 */ /* 0x000fc600078ef80b */
[----:B------:R-:W-:-:S03]  /*05c0*/  DFMA R20, R16, -R6, 1 ;  /* 0x3ff000001014742b */ /* 0x000fc60000000806 */
[----:B------:R-:W-:-:S05]  /*05d0*/  @!P2 DFMA R4, R4, 2, -R18 ;  /* 0x400000000404a82b */ /* 0x000fca0000000812 */
[----:B------:R-:W-:Y:S01]  /*05e0*/  DFMA R16, R16, R20, R16 ;  /* 0x000000141010722b */ /* 0x000fe20000000010 */
[----:B------:R-:W-:Y:S02]  /*05f0*/  IMAD.MOV.U32 R21, RZ, RZ, R12 ;  /* 0x000000ffff157224 */ /* 0x000fe400078e000c */
[----:B------:R-:W-:Y:S01]  /*0600*/  IMAD.MOV.U32 R20, RZ, RZ, R15 ;  /* 0x000000ffff147224 */ /* 0x000fe200078e000f */
[----:B------:R-:W-:Y:S02]  /*0610*/  @!P0 LOP3.LUT R20, R7, 0x7ff00000, RZ, 0xc0, !PT ;  /* 0x7ff0000007148812 */ /* 0x000fe400078ec0ff */
[----:B------:R-:W-:Y:S02]  /*0620*/  @!P2 LOP3.LUT R21, R5, 0x7ff00000, RZ, 0xc0, !PT ;  /* 0x7ff000000515a812 */ /* 0x000fe400078ec0ff */
[----:B------:R-:W-:Y:S01]  /*0630*/  DMUL R18, R16, R4 ;  /* 0x0000000410127228 */ /* 0x000fe20000000000 */
[----:B------:R-:W-:Y:S02]  /*0640*/  VIADD R23, R20, 0xffffffff ;  /* 0xffffffff14177836 */ /* 0x000fe40000000000 */
[----:B------:R-:W-:-:S05]  /*0650*/  VIADD R22, R21, 0xffffffff ;  /* 0xffffffff15167836 */ /* 0x000fca0000000000 */
[----:B------:R-:W-:Y:S01]  /*0660*/  DFMA R14, R18, -R6, R4 ;  /* 0x80000006120e722b */ /* 0x000fe20000000004 */
[----:B------:R-:W-:-:S04]  /*0670*/  ISETP.GT.U32.AND P0, PT, R22, 0x7feffffe, PT ;  /* 0x7feffffe1600780c */ /* 0x000fc80003f04070 */
[----:B------:R-:W-:-:S03]  /*0680*/  ISETP.GT.U32.OR P0, PT, R23, 0x7feffffe, P0 ;  /* 0x7feffffe1700780c */ /* 0x000fc60000704470 */
[----:B------:R-:W-:-:S10]  /*0690*/  DFMA R14, R16, R14, R18 ;  /* 0x0000000e100e722b */ /* 0x000fd40000000012 */
[----:B------:R-:W-:Y:S05]  /*06a0*/  @P0 BRA `(.L_x_4) ;  /* 0x00000000006c0947 */ /* 0x000fea0003800000 */
[----:B------:R-:W-:-:S04]  /*06b0*/  LOP3.LUT R11, R9, 0x7ff00000, RZ, 0xc0, !PT ;  /* 0x7ff00000090b7812 */ /* 0x000fc800078ec0ff */
[CC--:B------:R-:W-:Y:S02]  /*06c0*/  VIADDMNMX R10, R12.reuse, -R11.reuse, 0xb9600000, !PT ;  /* 0xb96000000c0a7446 */ /* 0x0c0fe4000780090b */
[----:B------:R-:W-:Y:S02]  /*06d0*/  ISETP.GE.U32.AND P0, PT, R12, R11, PT ;  /* 0x0000000b0c00720c */ /* 0x000fe40003f06070 */
[----:B------:R-:W-:Y:S02]  /*06e0*/  VIMNMX R10, PT, PT, R10, 0x46a00000, PT ;  /* 0x46a000000a0a7848 */ /* 0x000fe40003fe0100 */
[----:B------:R-:W-:-:S05]  /*06f0*/  SEL R13, R13, 0x63400000, !P0 ;  /* 0x634000000d0d7807 */ /* 0x000fca0004000000 */
[----:B------:R-:W-:Y:S02]  /*0700*/  IMAD.IADD R16, R10, 0x1, -R13 ;  /* 0x000000010a107824 */ /* 0x000fe400078e0a0d */
[----:B------:R-:W-:Y:S02]  /*0710*/  IMAD.MOV.U32 R10, RZ, RZ, RZ ;  /* 0x000000ffff0a7224 */ /* 0x000fe400078e00ff */
[----:B------:R-:W-:-:S06]  /*0720*/  VIADD R11, R16, 0x7fe00000 ;  /* 0x7fe00000100b7836 */ /* 0x000fcc0000000000 */
[----:B------:R-:W-:-:S10]  /*0730*/  DMUL R12, R14, R10 ;  /* 0x0000000a0e0c7228 */ /* 0x000fd40000000000 */
[----:B------:R-:W-:-:S13]  /*0740*/  FSETP.GTU.AND P0, PT, |R13|, 1.469367938527859385e-39, PT ;  /* 0x001000000d00780b */ /* 0x000fda0003f0c200 */
[----:B------:R-:W-:Y:S05]  /*0750*/  @P0 BRA `(.L_x_5) ;  /* 0x0000000000940947 */ /* 0x000fea0003800000 */
[----:B------:R-:W-:Y:S01]  /*0760*/  DFMA R4, R14, -R6, R4 ;  /* 0x800000060e04722b */ /* 0x000fe20000000004 */
[----:B------:R-:W-:-:S09]  /*0770*/  IMAD.MOV.U32 R10, RZ, RZ, RZ ;  /* 0x000000ffff0a7224 */ /* 0x000fd200078e00ff */
[C---:B------:R-:W-:Y:S02]  /*0780*/  FSETP.NEU.AND P0, PT, R5.reuse, RZ, PT ;  /* 0x000000ff0500720b */ /* 0x040fe40003f0d000 */
[----:B------:R-:W-:-:S04]  /*0790*/  LOP3.LUT R7, R5, 0x80000000, R9, 0x48, !PT ;  /* 0x8000000005077812 */ /* 0x000fc800078e4809 */
[----:B------:R-:W-:-:S07]  /*07a0*/  LOP3.LUT R11, R7, R11, RZ, 0xfc, !PT ;  /* 0x0000000b070b7212 */ /* 0x000fce00078efcff */
[----:B------:R-:W-:Y:S05]  /*07b0*/  @!P0 BRA `(.L_x_5) ;  /* 0x00000000007c8947 */ /* 0x000fea0003800000 */
[----:B------:R-:W-:Y:S01]  /*07c0*/  IMAD.MOV R5, RZ, RZ, -R16 ;  /* 0x000000ffff057224 */ /* 0x000fe200078e0a10 */
[----:B------:R-:W-:Y:S01]  /*07d0*/  DMUL.RP R10, R14, R10 ;  /* 0x0000000a0e0a7228 */ /* 0x000fe20000008000 */
[----:B------:R-:W-:-:S06]  /*07e0*/  IMAD.MOV.U32 R4, RZ, RZ, RZ ;  /* 0x000000ffff047224 */ /* 0x000fcc00078e00ff */
[----:B------:R-:W-:-:S03]  /*07f0*/  DFMA R4, R12, -R4, R14 ;  /* 0x800000040c04722b */ /* 0x000fc6000000000e */
[----:B------:R-:W-:-:S03]  /*0800*/  LOP3.LUT R7, R11, R7, RZ, 0x3c, !PT ;  /* 0x000000070b077212 */ /* 0x000fc600078e3cff */
[----:B------:R-:W-:-:S04]  /*0810*/  IADD3 R4, PT, PT, -R16, -0x43300000, RZ ;  /* 0xbcd0000010047810 */ /* 0x000fc80007ffe1ff */
[----:B------:R-:W-:-:S04]  /*0820*/  FSETP.NEU.AND P0, PT, |R5|, R4, PT ;  /* 0x000000040500720b */ /* 0x000fc80003f0d200 */
[----:B------:R-:W-:Y:S02]  /*0830*/  FSEL R12, R10, R12, !P0 ;  /* 0x0000000c0a0c7208 */ /* 0x000fe40004000000 */
[----:B------:R-:W-:Y:S01]  /*0840*/  FSEL R13, R7, R13, !P0 ;  /* 0x0000000d070d7208 */ /* 0x000fe20004000000 */
[----:B------:R-:W-:Y:S06]  /*0850*/  BRA `(.L_x_5) ;  /* 0x0000000000547947 */ /* 0x000fec0003800000 */
.L_x_4:
[----:B------:R-:W-:-:S14]  /*0860*/  DSETP.NAN.AND P0, PT, R10, R10, PT ;  /* 0x0000000a0a00722a */ /* 0x000fdc0003f08000 */
[----:B------:R-:W-:Y:S05]  /*0870*/  @P0 BRA `(.L_x_6) ;  /* 0x0000000000440947 */ /* 0x000fea0003800000 */
[----:B------:R-:W-:-:S14]  /*0880*/  DSETP.NAN.AND P0, PT, R8, R8, PT ;  /* 0x000000080800722a */ /* 0x000fdc0003f08000 */
[----:B------:R-:W-:Y:S05]  /*0890*/  @P0 BRA `(.L_x_7) ;  /* 0x0000000000300947 */ /* 0x000fea0003800000 */
[----:B------:R-:W-:Y:S01]  /*08a0*/  ISETP.NE.AND P0, PT, R21, R20, PT ;  /* 0x000000141500720c */ /* 0x000fe20003f05270 */
[----:B------:R-:W-:Y:S02]  /*08b0*/  IMAD.MOV.U32 R12, RZ, RZ, 0x0 ;  /* 0x00000000ff0c7424 */ /* 0x000fe400078e00ff */
[----:B------:R-:W-:-:S10]  /*08c0*/  IMAD.MOV.U32 R13, RZ, RZ, -0x80000 ;  /* 0xfff80000ff0d7424 */ /* 0x000fd400078e00ff */
[----:B------:R-:W-:Y:S05]  /*08d0*/  @!P0 BRA `(.L_x_5) ;  /* 0x0000000000348947 */ /* 0x000fea0003800000 */
[----:B------:R-:W-:Y:S02]  /*08e0*/  ISETP.NE.AND P0, PT, R21, 0x7ff00000, PT ;  /* 0x7ff000001500780c */ /* 0x000fe40003f05270 */
[----:B------:R-:W-:Y:S02]  /*08f0*/  LOP3.LUT R13, R11, 0x80000000, R9, 0x48, !PT ;  /* 0x800000000b0d7812 */ /* 0x000fe400078e4809 */
[----:B------:R-:W-:-:S13]  /*0900*/  ISETP.EQ.OR P0, PT, R20, RZ, !P0 ;  /* 0x000000ff1400720c */ /* 0x000fda0004702670 */
[----:B------:R-:W-:Y:S01]  /*0910*/  @P0 LOP3.LUT R4, R13, 0x7ff00000, RZ, 0xfc, !PT ;  /* 0x7ff000000d040812 */ /* 0x000fe200078efcff */
[----:B------:R-:W-:Y:S02]  /*0920*/  @!P0 IMAD.MOV.U32 R12, RZ, RZ, RZ ;  /* 0x000000ffff0c8224 */ /* 0x000fe400078e00ff */
[----:B------:R-:W-:Y:S02]  /*0930*/  @P0 IMAD.MOV.U32 R12, RZ, RZ, RZ ;  /* 0x000000ffff0c0224 */ /* 0x000fe400078e00ff */
[----:B------:R-:W-:Y:S01]  /*0940*/  @P0 IMAD.MOV.U32 R13, RZ, RZ, R4 ;  /* 0x000000ffff0d0224 */ /* 0x000fe200078e0004 */
[----:B------:R-:W-:Y:S06]  /*0950*/  BRA `(.L_x_5) ;  /* 0x0000000000147947 */ /* 0x000fec0003800000 */
.L_x_7:
[----:B------:R-:W-:Y:S01]  /*0960*/  LOP3.LUT R13, R9, 0x80000, RZ, 0xfc, !PT ;  /* 0x00080000090d7812 */ /* 0x000fe200078efcff */
[----:B------:R-:W-:Y:S01]  /*0970*/  IMAD.MOV.U32 R12, RZ, RZ, R8 ;  /* 0x000000ffff0c7224 */ /* 0x000fe200078e0008 */
[----:B------:R-:W-:Y:S06]  /*0980*/  BRA `(.L_x_5) ;  /* 0x0000000000087947 */ /* 0x000fec0003800000 */
.L_x_6:
[----:B------:R-:W-:Y:S01]  /*0990*/  LOP3.LUT R13, R11, 0x80000, RZ, 0xfc, !PT ;  /* 0x000800000b0d7812 */ /* 0x000fe200078efcff */
[----:B------:R-:W-:-:S07]  /*09a0*/  IMAD.MOV.U32 R12, RZ, RZ, R10 ;  /* 0x000000ffff0c7224 */ /* 0x000fce00078e000a */
.L_x_5:
[----:B------:R-:W-:Y:S05]  /*09b0*/  BSYNC.RECONVERGENT B1 ;  /* 0x0000000000017941 */ /* 0x000fea0003800200 */
.L_x_3:
[----:B------:R-:W-:Y:S02]  /*09c0*/  IMAD.MOV.U32 R4, RZ, RZ, R0 ;  /* 0x000000ffff047224 */ /* 0x000fe400078e0000 */
[----:B------:R-:W-:-:S04]  /*09d0*/  IMAD.MOV.U32 R5, RZ, RZ, 0x0 ;  /* 0x00000000ff057424 */ /* 0x000fc800078e00ff */
[----:B------:R-:W-:Y:S05]  /*09e0*/  RET.REL.NODEC R4 `(_Z11CalculatePIPi) ;  /* 0xfffffff404847950 */ /* 0x000fea0003c3ffff */
.L_x_8:
[----:B------:R-:W-:-:S00]  /*09f0*/  BRA `(.L_x_8) ;  /* 0xfffffffc00fc7947 */ /* 0x000fc0000383ffff */
[----:B------:R-:W-:-:S00]  /*0a00*/  NOP ;  /* 0x0000000000007918 */ /* 0x000fc00000000000 */
[----:B------:R-:W-:-:S00]  /*0a10*/  NOP ;  /* 0x0000000000007918 */ /* 0x000fc00000000000 */
[----:B------:R-:W-:-:S00]  /*0a20*/  NOP ;  /* 0x0000000000007918 */ /* 0x000fc00000000000 */
[----:B------:R-:W-:-:S00]  /*0a30*/  NOP ;  /* 0x0000000000007918 */ /* 0x000fc00000000000 */
[----:B------:R-:W-:-:S00]  /*0a40*/  NOP ;  /* 0x0000000000007918 */ /* 0x000fc00000000000 */
[----:B------:R-:W-:-:S00]  /*0a50*/  NOP ;  /* 0x0000000000007918 */ /* 0x000fc00000000000 */
[----:B------:R-:W-:-:S00]  /*0a60*/  NOP ;  /* 0x0000000000007918 */ /* 0x000fc00000000000 */
[----:B------:R-:W-:-:S00]  /*0a70*/  NOP ;  /* 0x0000000000007918 */ /* 0x000fc00000000000 */
.L_x_9:


//--------------------- .nv.shared.reserved.0     --------------------------
	.section	.nv.shared.reserved.0,"aw",@nobits
	.weak		__nv_reservedSMEM_offset_0_alias
	.size		__nv_reservedSMEM_offset_0_alias, 0, 64
	.other		__nv_reservedSMEM_offset_0_alias,@"STO_CUDA_RESERVED_SHARED STV_DEFAULT"
__nv_reservedSMEM_offset_0_alias:
	.zero		0
	.zero		64


//--------------------- .nv.constant0._Z11CalculatePIPi --------------------------
	.section	.nv.constant0._Z11CalculatePIPi,"a",@progbits
	.sectionflags	@""
	.align	4
.nv.constant0._Z11CalculatePIPi:
	.zero		904


//--------------------- SYMBOLS --------------------------

	.type		.nv.reservedSmem.offset0,@object
	.size		.nv.reservedSmem.offset0,0x4
